//
// Generated by NVIDIA NVVM Compiler
//
// Compiler Build ID: CL-36424714
// Cuda compilation tools, release 13.0, V13.0.88
// Based on NVVM 20.0.0
//

.version 9.0
.target sm_100
.address_size 64

	// .globl	_Z9CUDACountPcPji

.visible .entry _Z9CUDACountPcPji(
	.param .u64 .ptr .align 1 _Z9CUDACountPcPji_param_0,
	.param .u64 .ptr .align 1 _Z9CUDACountPcPji_param_1,
	.param .u32 _Z9CUDACountPcPji_param_2
)
{
	.reg .pred 	%p<3>;
	.reg .b16 	%rs<2>;
	.reg .b32 	%r<4>;
	.reg .b64 	%rd<7>;

	ld.param.u64 	%rd1, [_Z9CUDACountPcPji_param_0];
	ld.param.u64 	%rd2, [_Z9CUDACountPcPji_param_1];
	ld.param.u32 	%r2, [_Z9CUDACountPcPji_param_2];
	mov.u32 	%r1, %tid.x;
	setp.ge.s32 	%p1, %r1, %r2;
	@%p1 bra 	$L__BB0_3;
	cvta.to.global.u64 	%rd3, %rd1;
	cvt.u64.u32 	%rd4, %r1;
	add.s64 	%rd5, %rd3, %rd4;
	ld.global.u8 	%rs1, [%rd5];
	setp.ne.s16 	%p2, %rs1, 97;
	@%p2 bra 	$L__BB0_3;
	cvta.to.global.u64 	%rd6, %rd2;
	atom.global.add.u32 	%r3, [%rd6], 1;
$L__BB0_3:
	ret;

}


// ===== COMPILED SASS (sm_100) =====

	.target	sm_100

	.elftype	@"ET_EXEC"


//--------------------- .note.nv.tkinfo           --------------------------
	.section	.note.nv.tkinfo,"",@"SHT_NOTE"
	.sectionflags	@"SHF_NOTE_NV_TKINFO"
	.tkinfo
        /*0018*/ 	.word	0x00000002
        /*0030*/ 	.string	""
        /*0030*/ 	.string	"ptxas"
        /*0030*/ 	.string	"Cuda compilation tools, release 13.0, V13.0.88"
        /*0030*/ 	.string	"Build cuda_13.0.r13.0/compiler.36424714_0"
        /*0030*/ 	.string	"-arch sm_100 -m 64 "



//--------------------- .note.nv.cuinfo           --------------------------
	.section	.note.nv.cuinfo,"",@"SHT_NOTE"
	.sectionflags	@"SHF_NOTE_NV_CUINFO"
        /*0018*/ 	.short	0x0002
        /*001a*/ 	.short	0x0064
        /*001c*/ 	.short	0x0082
	.zero		2


//--------------------- .nv.info                  --------------------------
	.section	.nv.info,"",@"SHT_CUDA_INFO"
	.align	4


	//----- nvinfo : EIATTR_REGCOUNT
	.align		4
        /*0000*/ 	.byte	0x04, 0x2f
        /*0002*/ 	.short	(.L_1 - .L_0)
	.align		4
.L_0:
        /*0004*/ 	.word	index@(_Z9CUDACountPcPji)
        /*0008*/ 	.word	0x00000008


	//----- nvinfo : EIATTR_FRAME_SIZE
	.align		4
.L_1:
        /*000c*/ 	.byte	0x04, 0x11
        /*000e*/ 	.short	(.L_3 - .L_2)
	.align		4
.L_2:
        /*0010*/ 	.word	index@(_Z9CUDACountPcPji)
        /*0014*/ 	.word	0x00000000


	//----- nvinfo : EIATTR_MIN_STACK_SIZE
	.align		4
.L_3:
        /*0018*/ 	.byte	0x04, 0x12
        /*001a*/ 	.short	(.L_5 - .L_4)
	.align		4
.L_4:
        /*001c*/ 	.word	index@(_Z9CUDACountPcPji)
        /*0020*/ 	.word	0x00000000
.L_5:


//--------------------- .nv.compat                --------------------------
	.section	.nv.compat,"",@"SHT_CUDA_COMPAT_INFO"
	.align	4
        /*0000*/ 	.byte	0x02, 0x09, 0x00, 0x00, 0x02, 0x02, 0x01, 0x00, 0x02, 0x05, 0x05, 0x00, 0x03, 0x07, 0x01, 0x01
        /*0010*/ 	.byte	0x02, 0x03, 0x00, 0x00, 0x02, 0x06, 0x01, 0x00, 0x04, 0x0b, 0x08, 0x00, 0x09, 0x00, 0x00, 0x00
        /*0020*/ 	.byte	0x00, 0x00, 0x00, 0x00


//--------------------- .nv.info._Z9CUDACountPcPji --------------------------
	.section	.nv.info._Z9CUDACountPcPji,"",@"SHT_CUDA_INFO"
	.sectionflags	@""
	.align	4


	//----- nvinfo : EIATTR_CUDA_API_VERSION
	.align		4
        /*0000*/ 	.byte	0x04, 0x37
        /*0002*/ 	.short	(.L_7 - .L_6)
.L_6:
        /*0004*/ 	.word	0x00000082


	//----- nvinfo : EIATTR_KPARAM_INFO
	.align		4
.L_7:
        /*0008*/ 	.byte	0x04, 0x17
        /*000a*/ 	.short	(.L_9 - .L_8)
.L_8:
        /*000c*/ 	.word	0x00000000
        /*0010*/ 	.short	0x0002
        /*0012*/ 	.short	0x0010
        /*0014*/ 	.byte	0x00, 0xf0, 0x11, 0x00


	//----- nvinfo : EIATTR_KPARAM_INFO
	.align		4
.L_9:
        /*0018*/ 	.byte	0x04, 0x17
        /*001a*/ 	.short	(.L_11 - .L_10)
.L_10:
        /*001c*/ 	.word	0x00000000
        /*0020*/ 	.short	0x0001
        /*0022*/ 	.short	0x0008
        /*0024*/ 	.byte	0x00, 0xf5, 0x21, 0x00


	//----- nvinfo : EIATTR_KPARAM_INFO
	.align		4
.L_11:
        /*0028*/ 	.byte	0x04, 0x17
        /*002a*/ 	.short	(.L_13 - .L_12)
.L_12:
        /*002c*/ 	.word	0x00000000
        /*0030*/ 	.short	0x0000
        /*0032*/ 	.short	0x0000
        /*0034*/ 	.byte	0x00, 0xf5, 0x21, 0x00


	//----- nvinfo : EIATTR_SPARSE_MMA_MASK
	.align		4
.L_13:
        /*0038*/ 	.byte	0x03, 0x50
        /*003a*/ 	.short	0x0000


	//----- nvinfo : EIATTR_MAXREG_COUNT
	.align		4
        /*003c*/ 	.byte	0x03, 0x1b
        /*003e*/ 	.short	0x00ff


	//----- nvinfo : EIATTR_MERCURY_ISA_VERSION
	.align		4
        /*0040*/ 	.byte	0x03, 0x5f
        /*0042*/ 	.short	0x0101


	//----- nvinfo : EIATTR_INT_WARP_WIDE_INSTR_OFFSETS
	.align		4
        /*0044*/ 	.byte	0x04, 0x31
        /*0046*/ 	.short	(.L_15 - .L_14)


	//   ....[0]....
.L_14:
        /*0048*/ 	.word	0x000000e0


	//----- nvinfo : EIATTR_VRC_CTA_INIT_COUNT
	.align		4
.L_15:
        /*004c*/ 	.byte	0x02, 0x4a
	.zero		1
	.zero		1


	//----- nvinfo : EIATTR_EXIT_INSTR_OFFSETS
	.align		4
        /*0050*/ 	.byte	0x04, 0x1c
        /*0052*/ 	.short	(.L_17 - .L_16)


	//   ....[0]....
.L_16:
        /*0054*/ 	.word	0x00000040


	//   ....[1]....
        /*0058*/ 	.word	0x000000b0


	//   ....[2]....
        /*005c*/ 	.word	0x00000130


	//----- nvinfo : EIATTR_CBANK_PARAM_SIZE
	.align		4
.L_17:
        /*0060*/ 	.byte	0x03, 0x19
        /*0062*/ 	.short	0x0014


	//----- nvinfo : EIATTR_PARAM_CBANK
	.align		4
        /*0064*/ 	.byte	0x04, 0x0a
        /*0066*/ 	.short	(.L_19 - .L_18)
	.align		4
.L_18:
        /*0068*/ 	.word	index@(.nv.constant0._Z9CUDACountPcPji)
        /*006c*/ 	.short	0x0380
        /*006e*/ 	.short	0x0014


	//----- nvinfo : EIATTR_SW_WAR
	.align		4
.L_19:
        /*0070*/ 	.byte	0x04, 0x36
        /*0072*/ 	.short	(.L_21 - .L_20)
.L_20:
        /*0074*/ 	.word	0x00000008
.L_21:


//--------------------- .nv.callgraph             --------------------------
	.section	.nv.callgraph,"",@"SHT_CUDA_CALLGRAPH"
	.align	4
	.sectionentsize	8
	.align		4
        /*0000*/ 	.word	0x00000000
	.align		4
        /*0004*/ 	.word	0xffffffff
	.align		4
        /*0008*/ 	.word	0x00000000
	.align		4
        /*000c*/ 	.word	0xfffffffe
	.align		4
        /*0010*/ 	.word	0x00000000
	.align		4
        /*0014*/ 	.word	0xfffffffd
	.align		4
        /*0018*/ 	.word	0x00000000
	.align		4
        /*001c*/ 	.word	0xfffffffc


//--------------------- .text._Z9CUDACountPcPji   --------------------------
	.section	.text._Z9CUDACountPcPji,"ax",@progbits
	.align	128
        .global         _Z9CUDACountPcPji
        .type           _Z9CUDACountPcPji,@function
        .size           _Z9CUDACountPcPji,(.L_x_1 - _Z9CUDACountPcPji)
        .other          _Z9CUDACountPcPji,@"STO_CUDA_ENTRY STV_DEFAULT"
_Z9CUDACountPcPji:
.text._Z9CUDACountPcPji:
[----:B------:R-:W-:Y:S01]  /*0000*/  LDC R1, c[0x0][0x37c] ;  /* 0x0000df00ff017b82 */ /* 0x000fe20000000800 */
[----:B------:R-:W0:Y:S01]  /*0010*/  S2R R2, SR_TID.X ;  /* 0x0000000000027919 */ /* 0x000e220000002100 */
[----:B------:R-:W0:Y:S02]  /*0020*/  LDCU UR4, c[0x0][0x390] ;  /* 0x00007200ff0477ac */ /* 0x000e240008000800 */
[----:B0-----:R-:W-:-:S13]  /*0030*/  ISETP.GE.AND P0, PT, R2, UR4, PT ;  /* 0x0000000402007c0c */ /* 0x001fda000bf06270 */
[----:B------:R-:W-:Y:S05]  /*0040*/  @P0 EXIT ;  /* 0x000000000000094d */ /* 0x000fea0003800000 */
[----:B------:R-:W0:Y:S01]  /*0050*/  LDCU.64 UR6, c[0x0][0x380] ;  /* 0x00007000ff0677ac */ /* 0x000e220008000a00 */
[----:B------:R-:W1:Y:S01]  /*0060*/  LDCU.64 UR4, c[0x0][0x358] ;  /* 0x00006b00ff0477ac */ /* 0x000e620008000a00 */
[----:B0-----:R-:W-:-:S05]  /*0070*/  IADD3 R2, P0, PT, R2, UR6, RZ ;  /* 0x0000000602027c10 */ /* 0x001fca000ff1e0ff */
[----:B------:R-:W-:-:S05]  /*0080*/  IMAD.X R3, RZ, RZ, UR7, P0 ;  /* 0x00000007ff037e24 */ /* 0x000fca00080e06ff */
[----:B-1----:R-:W2:Y:S02]  /*0090*/  LDG.E.U8 R2, desc[UR4][R2.64] ;  /* 0x0000000402027981 */ /* 0x002ea4000c1e1100 */
[----:B--2---:R-:W-:-:S13]  /*00a0*/  ISETP.NE.AND P0, PT, R2, 0x61, PT ;  /* 0x000000610200780c */ /* 0x004fda0003f05270 */
[----:B------:R-:W-:Y:S05]  /*00b0*/  @P0 EXIT ;  /* 0x000000000000094d */ /* 0x000fea0003800000 */
[----:B------:R-:W0:Y:S01]  /*00c0*/  S2R R0, SR_LANEID ;  /* 0x0000000000007919 */ /* 0x000e220000000000 */
[----:B------:R-:W1:Y:S01]  /*00d0*/  LDC.64 R2, c[0x0][0x388] ;  /* 0x0000e200ff027b82 */ /* 0x000e620000000a00 */
[----:B------:R-:W-:Y:S02]  /*00e0*/  VOTEU.ANY UR6, UPT, PT ;  /* 0x0000000000067886 */ /* 0x000fe400038e0100 */
[----:B------:R-:W-:Y:S02]  /*00f0*/  UFLO.U32 UR7, UR6 ;  /* 0x00000006000772bd */ /* 0x000fe400080e0000 */
[----:B------:R-:W1:Y:S04]  /*0100*/  POPC R5, UR6 ;  /* 0x0000000600057d09 */ /* 0x000e680008000000 */
[----:B0-----:R-:W-:-:S13]  /*0110*/  ISETP.EQ.U32.AND P0, PT, R0, UR7, PT ;  /* 0x0000000700007c0c */ /* 0x001fda000bf02070 */
[----:B-1----:R-:W-:Y:S01]  /*0120*/  @P0 REDG.E.ADD.STRONG.GPU desc[UR4][R2.64], R5 ;  /* 0x000000050200098e */ /* 0x002fe2000c12e104 */
[----:B------:R-:W-:Y:S05]  /*0130*/  EXIT ;  /* 0x000000000000794d */ /* 0x000fea0003800000 */
.L_x_0:
[----:B------:R-:W-:-:S00]  /*0140*/  BRA `(.L_x_0) ;  /* 0xfffffffc00fc7947 */ /* 0x000fc0000383ffff */
[----:B------:R-:W-:-:S00]  /*0150*/  NOP ;  /* 0x0000000000007918 */ /* 0x000fc00000000000 */
        /* <DEDUP_REMOVED lines=10> */
.L_x_1:


//--------------------- .nv.shared.reserved.0     --------------------------
	.section	.nv.shared.reserved.0,"aw",@nobits
	.weak		__nv_reservedSMEM_offset_0_alias
	.size		__nv_reservedSMEM_offset_0_alias, 0, 64
	.other		__nv_reservedSMEM_offset_0_alias,@"STO_CUDA_RESERVED_SHARED STV_DEFAULT"
__nv_reservedSMEM_offset_0_alias:
	.zero		0
	.zero		64


//--------------------- .nv.constant0._Z9CUDACountPcPji --------------------------
	.section	.nv.constant0._Z9CUDACountPcPji,"a",@progbits
	.sectionflags	@""
	.align	4
.nv.constant0._Z9CUDACountPcPji:
	.zero		916


//--------------------- SYMBOLS --------------------------

	.type		.nv.reservedSmem.offset0,@object
	.size		.nv.reservedSmem.offset0,0x4
